//
// Generated by NVIDIA NVVM Compiler
//
// Compiler Build ID: CL-36424714
// Cuda compilation tools, release 13.0, V13.0.88
// Based on NVVM 20.0.0
//

.version 9.0
.target sm_100
.address_size 64

	// .globl	_Z9MergeSortPiS_iii

.visible .entry _Z9MergeSortPiS_iii(
	.param .u64 .ptr .align 1 _Z9MergeSortPiS_iii_param_0,
	.param .u64 .ptr .align 1 _Z9MergeSortPiS_iii_param_1,
	.param .u32 _Z9MergeSortPiS_iii_param_2,
	.param .u32 _Z9MergeSortPiS_iii_param_3,
	.param .u32 _Z9MergeSortPiS_iii_param_4
)
{
	.reg .pred 	%p<12>;
	.reg .b32 	%r<42>;
	.reg .b64 	%rd<15>;

	ld.param.u64 	%rd5, [_Z9MergeSortPiS_iii_param_0];
	ld.param.u64 	%rd4, [_Z9MergeSortPiS_iii_param_1];
	ld.param.u32 	%r23, [_Z9MergeSortPiS_iii_param_2];
	ld.param.u32 	%r24, [_Z9MergeSortPiS_iii_param_3];
	ld.param.u32 	%r25, [_Z9MergeSortPiS_iii_param_4];
	cvta.to.global.u64 	%rd1, %rd5;
	mov.u32 	%r26, %ctaid.x;
	mov.u32 	%r27, %ntid.x;
	mov.u32 	%r28, %tid.x;
	mad.lo.s32 	%r29, %r26, %r27, %r28;
	mul.lo.s32 	%r30, %r24, %r29;
	mul.lo.s32 	%r35, %r30, %r25;
	setp.lt.s32 	%p1, %r25, 1;
	setp.ge.s32 	%p2, %r35, %r23;
	or.pred  	%p3, %p2, %p1;
	@%p3 bra 	$L__BB0_13;
	shr.s32 	%r2, %r24, 1;
	cvta.to.global.u64 	%rd2, %rd4;
	mov.b32 	%r33, 0;
$L__BB0_2:
	add.s32 	%r5, %r35, %r24;
	min.s32 	%r6, %r5, %r23;
	setp.ge.s32 	%p4, %r35, %r6;
	@%p4 bra 	$L__BB0_12;
	add.s32 	%r32, %r35, %r2;
	min.s32 	%r7, %r32, %r23;
	mov.u32 	%r36, %r7;
	mov.u32 	%r37, %r35;
$L__BB0_4:
	mul.wide.s32 	%rd6, %r35, 4;
	add.s64 	%rd3, %rd2, %rd6;
	setp.lt.s32 	%p5, %r37, %r7;
	@%p5 bra 	$L__BB0_7;
	mul.wide.s32 	%rd7, %r36, 4;
	add.s64 	%rd8, %rd1, %rd7;
	ld.global.u32 	%r39, [%rd8];
$L__BB0_6:
	st.global.u32 	[%rd3], %r39;
	add.s32 	%r36, %r36, 1;
	bra.uni 	$L__BB0_11;
$L__BB0_7:
	setp.lt.s32 	%p6, %r36, %r6;
	@%p6 bra 	$L__BB0_9;
	mul.wide.s32 	%rd9, %r37, 4;
	add.s64 	%rd10, %rd1, %rd9;
	ld.global.u32 	%r38, [%rd10];
	bra.uni 	$L__BB0_10;
$L__BB0_9:
	mul.wide.s32 	%rd11, %r37, 4;
	add.s64 	%rd12, %rd1, %rd11;
	ld.global.u32 	%r38, [%rd12];
	mul.wide.s32 	%rd13, %r36, 4;
	add.s64 	%rd14, %rd1, %rd13;
	ld.global.u32 	%r39, [%rd14];
	setp.ge.s32 	%p7, %r38, %r39;
	@%p7 bra 	$L__BB0_6;
$L__BB0_10:
	st.global.u32 	[%rd3], %r38;
	add.s32 	%r37, %r37, 1;
$L__BB0_11:
	add.s32 	%r35, %r35, 1;
	setp.lt.s32 	%p8, %r35, %r6;
	@%p8 bra 	$L__BB0_4;
$L__BB0_12:
	add.s32 	%r33, %r33, 1;
	setp.lt.s32 	%p9, %r33, %r25;
	setp.lt.s32 	%p10, %r5, %r23;
	and.pred  	%p11, %p10, %p9;
	mov.u32 	%r35, %r5;
	@%p11 bra 	$L__BB0_2;
$L__BB0_13:
	ret;

}


// ===== COMPILED SASS (sm_100) =====

	.target	sm_100

	.elftype	@"ET_EXEC"


//--------------------- .note.nv.tkinfo           --------------------------
	.section	.note.nv.tkinfo,"",@"SHT_NOTE"
	.sectionflags	@"SHF_NOTE_NV_TKINFO"
	.tkinfo
        /*0018*/ 	.word	0x00000002
        /*0030*/ 	.string	""
        /*0030*/ 	.string	"ptxas"
        /*0030*/ 	.string	"Cuda compilation tools, release 13.0, V13.0.88"
        /*0030*/ 	.string	"Build cuda_13.0.r13.0/compiler.36424714_0"
        /*0030*/ 	.string	"-arch sm_100 -m 64 "



//--------------------- .note.nv.cuinfo           --------------------------
	.section	.note.nv.cuinfo,"",@"SHT_NOTE"
	.sectionflags	@"SHF_NOTE_NV_CUINFO"
        /*0018*/ 	.short	0x0002
        /*001a*/ 	.short	0x0064
        /*001c*/ 	.short	0x0082
	.zero		2


//--------------------- .nv.info                  --------------------------
	.section	.nv.info,"",@"SHT_CUDA_INFO"
	.align	4


	//----- nvinfo : EIATTR_REGCOUNT
	.align		4
        /*0000*/ 	.byte	0x04, 0x2f
        /*0002*/ 	.short	(.L_1 - .L_0)
	.align		4
.L_0:
        /*0004*/ 	.word	index@(_Z9MergeSortPiS_iii)
        /*0008*/ 	.word	0x00000016


	//----- nvinfo : EIATTR_FRAME_SIZE
	.align		4
.L_1:
        /*000c*/ 	.byte	0x04, 0x11
        /*000e*/ 	.short	(.L_3 - .L_2)
	.align		4
.L_2:
        /*0010*/ 	.word	index@(_Z9MergeSortPiS_iii)
        /*0014*/ 	.word	0x00000000


	//----- nvinfo : EIATTR_MIN_STACK_SIZE
	.align		4
.L_3:
        /*0018*/ 	.byte	0x04, 0x12
        /*001a*/ 	.short	(.L_5 - .L_4)
	.align		4
.L_4:
        /*001c*/ 	.word	index@(_Z9MergeSortPiS_iii)
        /*0020*/ 	.word	0x00000000
.L_5:


//--------------------- .nv.compat                --------------------------
	.section	.nv.compat,"",@"SHT_CUDA_COMPAT_INFO"
	.align	4
        /*0000*/ 	.byte	0x02, 0x09, 0x00, 0x00, 0x02, 0x02, 0x01, 0x00, 0x02, 0x05, 0x05, 0x00, 0x03, 0x07, 0x01, 0x01
        /*0010*/ 	.byte	0x02, 0x03, 0x00, 0x00, 0x02, 0x06, 0x01, 0x00, 0x04, 0x0b, 0x08, 0x00, 0x09, 0x00, 0x00, 0x00
        /*0020*/ 	.byte	0x00, 0x00, 0x00, 0x00


//--------------------- .nv.info._Z9MergeSortPiS_iii --------------------------
	.section	.nv.info._Z9MergeSortPiS_iii,"",@"SHT_CUDA_INFO"
	.sectionflags	@""
	.align	4


	//----- nvinfo : EIATTR_CUDA_API_VERSION
	.align		4
        /*0000*/ 	.byte	0x04, 0x37
        /*0002*/ 	.short	(.L_7 - .L_6)
.L_6:
        /*0004*/ 	.word	0x00000082


	//----- nvinfo : EIATTR_KPARAM_INFO
	.align		4
.L_7:
        /*0008*/ 	.byte	0x04, 0x17
        /*000a*/ 	.short	(.L_9 - .L_8)
.L_8:
        /*000c*/ 	.word	0x00000000
        /*0010*/ 	.short	0x0004
        /*0012*/ 	.short	0x0018
        /*0014*/ 	.byte	0x00, 0xf0, 0x11, 0x00


	//----- nvinfo : EIATTR_KPARAM_INFO
	.align		4
.L_9:
        /*0018*/ 	.byte	0x04, 0x17
        /*001a*/ 	.short	(.L_11 - .L_10)
.L_10:
        /*001c*/ 	.word	0x00000000
        /*0020*/ 	.short	0x0003
        /*0022*/ 	.short	0x0014
        /*0024*/ 	.byte	0x00, 0xf0, 0x11, 0x00


	//----- nvinfo : EIATTR_KPARAM_INFO
	.align		4
.L_11:
        /*0028*/ 	.byte	0x04, 0x17
        /*002a*/ 	.short	(.L_13 - .L_12)
.L_12:
        /*002c*/ 	.word	0x00000000
        /*0030*/ 	.short	0x0002
        /*0032*/ 	.short	0x0010
        /*0034*/ 	.byte	0x00, 0xf0, 0x11, 0x00


	//----- nvinfo : EIATTR_KPARAM_INFO
	.align		4
.L_13:
        /*0038*/ 	.byte	0x04, 0x17
        /*003a*/ 	.short	(.L_15 - .L_14)
.L_14:
        /*003c*/ 	.word	0x00000000
        /*0040*/ 	.short	0x0001
        /*0042*/ 	.short	0x0008
        /*0044*/ 	.byte	0x00, 0xf5, 0x21, 0x00


	//----- nvinfo : EIATTR_KPARAM_INFO
	.align		4
.L_15:
        /*0048*/ 	.byte	0x04, 0x17
        /*004a*/ 	.short	(.L_17 - .L_16)
.L_16:
        /*004c*/ 	.word	0x00000000
        /*0050*/ 	.short	0x0000
        /*0052*/ 	.short	0x0000
        /*0054*/ 	.byte	0x00, 0xf5, 0x21, 0x00


	//----- nvinfo : EIATTR_SPARSE_MMA_MASK
	.align		4
.L_17:
        /*0058*/ 	.byte	0x03, 0x50
        /*005a*/ 	.short	0x0000


	//----- nvinfo : EIATTR_MAXREG_COUNT
	.align		4
        /*005c*/ 	.byte	0x03, 0x1b
        /*005e*/ 	.short	0x00ff


	//----- nvinfo : EIATTR_MERCURY_ISA_VERSION
	.align		4
        /*0060*/ 	.byte	0x03, 0x5f
        /*0062*/ 	.short	0x0101


	//----- nvinfo : EIATTR_VRC_CTA_INIT_COUNT
	.align		4
        /*0064*/ 	.byte	0x02, 0x4a
	.zero		1
	.zero		1


	//----- nvinfo : EIATTR_EXIT_INSTR_OFFSETS
	.align		4
        /*0068*/ 	.byte	0x04, 0x1c
        /*006a*/ 	.short	(.L_19 - .L_18)


	//   ....[0]....
.L_18:
        /*006c*/ 	.word	0x000000b0


	//   ....[1]....
        /*0070*/ 	.word	0x00000400


	//----- nvinfo : EIATTR_CRS_STACK_SIZE
	.align		4
.L_19:
        /*0074*/ 	.byte	0x04, 0x1e
        /*0076*/ 	.short	(.L_21 - .L_20)
.L_20:
        /*0078*/ 	.word	0x00000000


	//----- nvinfo : EIATTR_CBANK_PARAM_SIZE
	.align		4
.L_21:
        /*007c*/ 	.byte	0x03, 0x19
        /*007e*/ 	.short	0x001c


	//----- nvinfo : EIATTR_PARAM_CBANK
	.align		4
        /*0080*/ 	.byte	0x04, 0x0a
        /*0082*/ 	.short	(.L_23 - .L_22)
	.align		4
.L_22:
        /*0084*/ 	.word	index@(.nv.constant0._Z9MergeSortPiS_iii)
        /*0088*/ 	.short	0x0380
        /*008a*/ 	.short	0x001c


	//----- nvinfo : EIATTR_SW_WAR
	.align		4
.L_23:
        /*008c*/ 	.byte	0x04, 0x36
        /*008e*/ 	.short	(.L_25 - .L_24)
.L_24:
        /*0090*/ 	.word	0x00000008
.L_25:


//--------------------- .nv.callgraph             --------------------------
	.section	.nv.callgraph,"",@"SHT_CUDA_CALLGRAPH"
	.align	4
	.sectionentsize	8
	.align		4
        /*0000*/ 	.word	0x00000000
	.align		4
        /*0004*/ 	.word	0xffffffff
	.align		4
        /*0008*/ 	.word	0x00000000
	.align		4
        /*000c*/ 	.word	0xfffffffe
	.align		4
        /*0010*/ 	.word	0x00000000
	.align		4
        /*0014*/ 	.word	0xfffffffd
	.align		4
        /*0018*/ 	.word	0x00000000
	.align		4
        /*001c*/ 	.word	0xfffffffc


//--------------------- .text._Z9MergeSortPiS_iii --------------------------
	.section	.text._Z9MergeSortPiS_iii,"ax",@progbits
	.align	128
        .global         _Z9MergeSortPiS_iii
        .type           _Z9MergeSortPiS_iii,@function
        .size           _Z9MergeSortPiS_iii,(.L_x_12 - _Z9MergeSortPiS_iii)
        .other          _Z9MergeSortPiS_iii,@"STO_CUDA_ENTRY STV_DEFAULT"
_Z9MergeSortPiS_iii:
.text._Z9MergeSortPiS_iii:
[----:B------:R-:W-:Y:S01]  /*0000*/  LDC R1, c[0x0][0x37c] ;  /* 0x0000df00ff017b82 */ /* 0x000fe20000000800 */
[----:B------:R-:W0:Y:S07]  /*0010*/  S2R R3, SR_TID.X ;  /* 0x0000000000037919 */ /* 0x000e2e0000002100 */
[----:B------:R-:W0:Y:S01]  /*0020*/  S2UR UR4, SR_CTAID.X ;  /* 0x00000000000479c3 */ /* 0x000e220000002500 */
[----:B------:R-:W1:Y:S07]  /*0030*/  LDCU.64 UR8, c[0x0][0x390] ;  /* 0x00007200ff0877ac */ /* 0x000e6e0008000a00 */
[----:B------:R-:W0:Y:S08]  /*0040*/  LDC R0, c[0x0][0x360] ;  /* 0x0000d800ff007b82 */ /* 0x000e300000000800 */
[----:B------:R-:W2:Y:S01]  /*0050*/  LDC R5, c[0x0][0x398] ;  /* 0x0000e600ff057b82 */ /* 0x000ea20000000800 */
[----:B0-----:R-:W-:-:S04]  /*0060*/  IMAD R0, R0, UR4, R3 ;  /* 0x0000000400007c24 */ /* 0x001fc8000f8e0203 */
[----:B-1----:R-:W-:-:S04]  /*0070*/  IMAD R0, R0, UR9, RZ ;  /* 0x0000000900007c24 */ /* 0x002fc8000f8e02ff */
[----:B--2---:R-:W-:Y:S01]  /*0080*/  IMAD R0, R0, R5, RZ ;  /* 0x0000000500007224 */ /* 0x004fe200078e02ff */
[----:B------:R-:W-:-:S04]  /*0090*/  ISETP.GE.AND P0, PT, R5, 0x1, PT ;  /* 0x000000010500780c */ /* 0x000fc80003f06270 */
[----:B------:R-:W-:-:S13]  /*00a0*/  ISETP.GE.OR P0, PT, R0, UR8, !P0 ;  /* 0x0000000800007c0c */ /* 0x000fda000c706670 */
[----:B------:R-:W-:Y:S05]  /*00b0*/  @P0 EXIT ;  /* 0x000000000000094d */ /* 0x000fea0003800000 */
[----:B------:R-:W-:Y:S01]  /*00c0*/  IMAD.MOV.U32 R14, RZ, RZ, RZ ;  /* 0x000000ffff0e7224 */ /* 0x000fe200078e00ff */
[----:B------:R-:W0:Y:S01]  /*00d0*/  LDCU.64 UR6, c[0x0][0x358] ;  /* 0x00006b00ff0677ac */ /* 0x000e220008000a00 */
[----:B------:R-:W-:-:S12]  /*00e0*/  USHF.R.S32.HI UR4, URZ, 0x1, UR9 ;  /* 0x00000001ff047899 */ /* 0x000fd80008011409 */
.L_x_10:
[----:B-1----:R-:W1:Y:S01]  /*00f0*/  LDC.64 R16, c[0x0][0x390] ;  /* 0x0000e400ff107b82 */ /* 0x002e620000000a00 */
[----:B------:R-:W-:Y:S01]  /*0100*/  BSSY.RECONVERGENT B0, `(.L_x_0) ;  /* 0x0000028000007945 */ /* 0x000fe20003800200 */
[----:B-1----:R-:W-:-:S05]  /*0110*/  IMAD.IADD R17, R0, 0x1, R17 ;  /* 0x0000000100117824 */ /* 0x002fca00078e0211 */
[----:B------:R-:W-:-:S04]  /*0120*/  VIMNMX R19, PT, PT, R17, R16, PT ;  /* 0x0000001011137248 */ /* 0x000fc80003fe0100 */
[----:B------:R-:W-:-:S13]  /*0130*/  ISETP.GE.AND P0, PT, R0, R19, PT ;  /* 0x000000130000720c */ /* 0x000fda0003f06270 */
[----:B--2---:R-:W-:Y:S05]  /*0140*/  @P0 BRA `(.L_x_1) ;  /* 0x00000000008c0947 */ /* 0x004fea0003800000 */
[----:B------:R-:W1:Y:S01]  /*0150*/  LDC.64 R4, c[0x0][0x380] ;  /* 0x0000e000ff047b82 */ /* 0x000e620000000a00 */
[----:B------:R-:W-:Y:S02]  /*0160*/  VIADDMNMX R12, R0, UR4, R16, PT ;  /* 0x00000004000c7c46 */ /* 0x000fe4000b800110 */
[----:B------:R-:W-:-:S03]  /*0170*/  MOV R15, R0 ;  /* 0x00000000000f7202 */ /* 0x000fc60000000f00 */
[----:B------:R-:W-:Y:S02]  /*0180*/  IMAD.MOV.U32 R13, RZ, RZ, R12 ;  /* 0x000000ffff0d7224 */ /* 0x000fe400078e000c */
[----:B------:R-:W2:Y:S05]  /*0190*/  LDC.64 R2, c[0x0][0x388] ;  /* 0x0000e200ff027b82 */ /* 0x000eaa0000000a00 */
.L_x_9:
[----:B------:R-:W-:Y:S01]  /*01a0*/  ISETP.GE.AND P0, PT, R15, R12, PT ;  /* 0x0000000c0f00720c */ /* 0x000fe20003f06270 */
[----:B------:R-:W-:Y:S01]  /*01b0*/  BSSY.RECONVERGENT B1, `(.L_x_2) ;  /* 0x0000019000017945 */ /* 0x000fe20003800200 */
[----:B-12---:R-:W-:-:S11]  /*01c0*/  IMAD.WIDE R6, R0, 0x4, R2 ;  /* 0x0000000400067825 */ /* 0x006fd600078e0202 */
[----:B0-----:R-:W-:Y:S05]  /*01d0*/  @!P0 BRA `(.L_x_3) ;  /* 0x00000000000c8947 */ /* 0x001fea0003800000 */
[----:B-1----:R-:W-:-:S05]  /*01e0*/  IMAD.WIDE R8, R13, 0x4, R4 ;  /* 0x000000040d087825 */ /* 0x002fca00078e0204 */
[----:B0-----:R0:W5:Y:S01]  /*01f0*/  LDG.E R11, desc[UR6][R8.64] ;  /* 0x00000006080b7981 */ /* 0x001162000c1e1900 */
[----:B------:R-:W-:Y:S05]  /*0200*/  BRA `(.L_x_4) ;  /* 0x0000000000447947 */ /* 0x000fea0003800000 */
.L_x_3:
[----:B------:R-:W-:Y:S01]  /*0210*/  ISETP.GE.AND P0, PT, R13, R19, PT ;  /* 0x000000130d00720c */ /* 0x000fe20003f06270 */
[----:B------:R-:W-:-:S12]  /*0220*/  BSSY.RELIABLE B2, `(.L_x_5) ;  /* 0x000000c000027945 */ /* 0x000fd80003800100 */
[----:B------:R-:W-:Y:S05]  /*0230*/  @!P0 BRA `(.L_x_6) ;  /* 0x00000000000c8947 */ /* 0x000fea0003800000 */
[----:B-1----:R-:W-:-:S06]  /*0240*/  IMAD.WIDE R8, R15, 0x4, R4 ;  /* 0x000000040f087825 */ /* 0x002fcc00078e0204 */
[----:B0-----:R0:W5:Y:S01]  /*0250*/  LDG.E R9, desc[UR6][R8.64] ;  /* 0x0000000608097981 */ /* 0x001162000c1e1900 */
[----:B------:R-:W-:Y:S05]  /*0260*/  BRA `(.L_x_7) ;  /* 0x00000000001c7947 */ /* 0x000fea0003800000 */
.L_x_6:
[----:B-1----:R-:W-:-:S04]  /*0270*/  IMAD.WIDE R8, R15, 0x4, R4 ;  /* 0x000000040f087825 */ /* 0x002fc800078e0204 */
[----:B------:R-:W-:Y:S02]  /*0280*/  IMAD.WIDE R10, R13, 0x4, R4 ;  /* 0x000000040d0a7825 */ /* 0x000fe400078e0204 */
[----:B0-----:R-:W2:Y:S04]  /*0290*/  LDG.E R9, desc[UR6][R8.64] ;  /* 0x0000000608097981 */ /* 0x001ea8000c1e1900 */
[----:B------:R-:W2:Y:S02]  /*02a0*/  LDG.E R11, desc[UR6][R10.64] ;  /* 0x000000060a0b7981 */ /* 0x000ea4000c1e1900 */
[----:B--2---:R-:W-:-:S13]  /*02b0*/  ISETP.GE.AND P0, PT, R9, R11, PT ;  /* 0x0000000b0900720c */ /* 0x004fda0003f06270 */
[----:B------:R-:W-:Y:S05]  /*02c0*/  @P0 BREAK.RELIABLE B2 ;  /* 0x0000000000020942 */ /* 0x000fea0003800100 */
[----:B------:R-:W-:Y:S05]  /*02d0*/  @P0 BRA `(.L_x_4) ;  /* 0x0000000000100947 */ /* 0x000fea0003800000 */
.L_x_7:
[----:B------:R-:W-:Y:S05]  /*02e0*/  BSYNC.RELIABLE B2 ;  /* 0x0000000000027941 */ /* 0x000fea0003800100 */
.L_x_5:
[----:B-----5:R1:W-:Y:S01]  /*02f0*/  STG.E desc[UR6][R6.64], R9 ;  /* 0x0000000906007986 */ /* 0x0203e2000c101906 */
[----:B------:R-:W-:Y:S01]  /*0300*/  IADD3 R15, PT, PT, R15, 0x1, RZ ;  /* 0x000000010f0f7810 */ /* 0x000fe20007ffe0ff */
[----:B------:R-:W-:Y:S06]  /*0310*/  BRA `(.L_x_8) ;  /* 0x0000000000087947 */ /* 0x000fec0003800000 */
.L_x_4:
[----:B-----5:R2:W-:Y:S01]  /*0320*/  STG.E desc[UR6][R6.64], R11 ;  /* 0x0000000b06007986 */ /* 0x0205e2000c101906 */
[----:B------:R-:W-:-:S07]  /*0330*/  VIADD R13, R13, 0x1 ;  /* 0x000000010d0d7836 */ /* 0x000fce0000000000 */
.L_x_8:
[----:B------:R-:W-:Y:S05]  /*0340*/  BSYNC.RECONVERGENT B1 ;  /* 0x0000000000017941 */ /* 0x000fea0003800200 */
.L_x_2:
[----:B------:R-:W-:-:S04]  /*0350*/  IADD3 R0, PT, PT, R0, 0x1, RZ ;  /* 0x0000000100007810 */ /* 0x000fc80007ffe0ff */
[----:B------:R-:W-:-:S13]  /*0360*/  ISETP.GE.AND P0, PT, R0, R19, PT ;  /* 0x000000130000720c */ /* 0x000fda0003f06270 */
[----:B------:R-:W-:Y:S05]  /*0370*/  @!P0 BRA `(.L_x_9) ;  /* 0xfffffffc00888947 */ /* 0x000fea000383ffff */
.L_x_1:
[----:B0-----:R-:W-:Y:S05]  /*0380*/  BSYNC.RECONVERGENT B0 ;  /* 0x0000000000007941 */ /* 0x001fea0003800200 */
.L_x_0:
[----:B------:R-:W0:Y:S01]  /*0390*/  LDCU UR5, c[0x0][0x398] ;  /* 0x00007300ff0577ac */ /* 0x000e220008000800 */
[----:B------:R-:W-:Y:S01]  /*03a0*/  VIADD R14, R14, 0x1 ;  /* 0x000000010e0e7836 */ /* 0x000fe20000000000 */
[----:B------:R-:W-:Y:S01]  /*03b0*/  MOV R0, R17 ;  /* 0x0000001100007202 */ /* 0x000fe20000000f00 */
[----:B------:R-:W3:Y:S03]  /*03c0*/  LDCU UR8, c[0x0][0x390] ;  /* 0x00007200ff0877ac */ /* 0x000ee60008000800 */
[----:B0-----:R-:W-:Y:S02]  /*03d0*/  ISETP.GE.AND P0, PT, R14, UR5, PT ;  /* 0x000000050e007c0c */ /* 0x001fe4000bf06270 */
[----:B---3--:R-:W-:-:S13]  /*03e0*/  ISETP.LT.AND P1, PT, R17, UR8, PT ;  /* 0x0000000811007c0c */ /* 0x008fda000bf21270 */
[----:B------:R-:W-:Y:S05]  /*03f0*/  @!P0 BRA P1, `(.L_x_10) ;  /* 0xfffffffc003c8947 */ /* 0x000fea000083ffff */
[----:B------:R-:W-:Y:S05]  /*0400*/  EXIT ;  /* 0x000000000000794d */ /* 0x000fea0003800000 */
.L_x_11:
[----:B------:R-:W-:-:S00]  /*0410*/  BRA `(.L_x_11) ;  /* 0xfffffffc00fc7947 */ /* 0x000fc0000383ffff */
[----:B------:R-:W-:-:S00]  /*0420*/  NOP ;  /* 0x0000000000007918 */ /* 0x000fc00000000000 */
        /* <DEDUP_REMOVED lines=13> */
.L_x_12:


//--------------------- .nv.shared.reserved.0     --------------------------
	.section	.nv.shared.reserved.0,"aw",@nobits
	.weak		__nv_reservedSMEM_offset_0_alias
	.size		__nv_reservedSMEM_offset_0_alias, 0, 64
	.other		__nv_reservedSMEM_offset_0_alias,@"STO_CUDA_RESERVED_SHARED STV_DEFAULT"
__nv_reservedSMEM_offset_0_alias:
	.zero		0
	.zero		64


//--------------------- .nv.constant0._Z9MergeSortPiS_iii --------------------------
	.section	.nv.constant0._Z9MergeSortPiS_iii,"a",@progbits
	.sectionflags	@""
	.align	4
.nv.constant0._Z9MergeSortPiS_iii:
	.zero		924


//--------------------- SYMBOLS --------------------------

	.type		.nv.reservedSmem.offset0,@object
	.size		.nv.reservedSmem.offset0,0x4
